//
// Generated by NVIDIA NVVM Compiler
//
// Compiler Build ID: CL-36424714
// Cuda compilation tools, release 13.0, V13.0.88
// Based on NVVM 20.0.0
//

.version 9.0
.target sm_100
.address_size 64

	// .globl	_Z11hello_worldv
.extern .func  (.param .b32 func_retval0) vprintf
(
	.param .b64 vprintf_param_0,
	.param .b64 vprintf_param_1
)
;
.global .align 1 .b8 $str[50] = {67, 117, 114, 114, 101, 110, 116, 32, 98, 108, 111, 99, 107, 32, 105, 100, 120, 32, 61, 32, 37, 100, 32, 44, 99, 117, 114, 114, 101, 110, 116, 32, 116, 104, 114, 101, 97, 100, 32, 105, 100, 120, 32, 61, 32, 37, 100, 32, 10};
.global .align 1 .b8 $str$1[42] = {67, 117, 114, 114, 101, 110, 116, 32, 71, 80, 85, 32, 116, 104, 114, 101, 97, 100, 32, 105, 100, 120, 58, 32, 37, 100, 32, 44, 72, 101, 108, 108, 111, 32, 119, 111, 114, 108, 100, 33, 10};

.visible .entry _Z11hello_worldv()
{
	.local .align 8 .b8 	__local_depot0[8];
	.reg .b64 	%SP;
	.reg .b64 	%SPL;
	.reg .pred 	%p<2>;
	.reg .b32 	%r<8>;
	.reg .b64 	%rd<8>;

	mov.u64 	%SPL, __local_depot0;
	cvta.local.u64 	%SP, %SPL;
	add.u64 	%rd2, %SP, 0;
	add.u64 	%rd1, %SPL, 0;
	mov.u32 	%r1, %ctaid.x;
	mov.u32 	%r2, %tid.x;
	st.local.v2.u32 	[%rd1], {%r1, %r2};
	mov.u64 	%rd3, $str;
	cvta.global.u64 	%rd4, %rd3;
	{ // callseq 0, 0
	.param .b64 param0;
	st.param.b64 	[param0], %rd4;
	.param .b64 param1;
	st.param.b64 	[param1], %rd2;
	.param .b32 retval0;
	call.uni (retval0), 
	vprintf, 
	(
	param0, 
	param1
	);
	ld.param.b32 	%r3, [retval0];
	} // callseq 0
	setp.ne.s32 	%p1, %r2, 0;
	@%p1 bra 	$L__BB0_2;
	mov.b32 	%r5, 0;
	st.local.u32 	[%rd1], %r5;
	mov.u64 	%rd5, $str$1;
	cvta.global.u64 	%rd6, %rd5;
	{ // callseq 1, 0
	.param .b64 param0;
	st.param.b64 	[param0], %rd6;
	.param .b64 param1;
	st.param.b64 	[param1], %rd2;
	.param .b32 retval0;
	call.uni (retval0), 
	vprintf, 
	(
	param0, 
	param1
	);
	ld.param.b32 	%r6, [retval0];
	} // callseq 1
$L__BB0_2:
	ret;

}


// ===== COMPILED SASS (sm_100) =====

	.target	sm_100

	.elftype	@"ET_EXEC"


//--------------------- .note.nv.tkinfo           --------------------------
	.section	.note.nv.tkinfo,"",@"SHT_NOTE"
	.sectionflags	@"SHF_NOTE_NV_TKINFO"
	.tkinfo
        /*0018*/ 	.word	0x00000002
        /*0030*/ 	.string	""
        /*0030*/ 	.string	"ptxas"
        /*0030*/ 	.string	"Cuda compilation tools, release 13.0, V13.0.88"
        /*0030*/ 	.string	"Build cuda_13.0.r13.0/compiler.36424714_0"
        /*0030*/ 	.string	"-arch sm_100 -m 64 "



//--------------------- .note.nv.cuinfo           --------------------------
	.section	.note.nv.cuinfo,"",@"SHT_NOTE"
	.sectionflags	@"SHF_NOTE_NV_CUINFO"
        /*0018*/ 	.short	0x0002
        /*001a*/ 	.short	0x0064
        /*001c*/ 	.short	0x0082
	.zero		2


//--------------------- .nv.info                  --------------------------
	.section	.nv.info,"",@"SHT_CUDA_INFO"
	.align	4


	//----- nvinfo : EIATTR_REGCOUNT
	.align		4
        /*0000*/ 	.byte	0x04, 0x2f
        /*0002*/ 	.short	(.L_3 - .L_2)
	.align		4
.L_2:
        /*0004*/ 	.word	index@(_Z11hello_worldv)
        /*0008*/ 	.word	0x00000018


	//----- nvinfo : EIATTR_FRAME_SIZE
	.align		4
.L_3:
        /*000c*/ 	.byte	0x04, 0x11
        /*000e*/ 	.short	(.L_5 - .L_4)
	.align		4
.L_4:
        /*0010*/ 	.word	index@(_Z11hello_worldv)
        /*0014*/ 	.word	0x00000008


	//----- nvinfo : EIATTR_MIN_STACK_SIZE
	.align		4
.L_5:
        /*0018*/ 	.byte	0x04, 0x12
        /*001a*/ 	.short	(.L_7 - .L_6)
	.align		4
.L_6:
        /*001c*/ 	.word	index@(_Z11hello_worldv)
        /*0020*/ 	.word	0x00000008
.L_7:


//--------------------- .nv.compat                --------------------------
	.section	.nv.compat,"",@"SHT_CUDA_COMPAT_INFO"
	.align	4
        /*0000*/ 	.byte	0x02, 0x09, 0x00, 0x00, 0x02, 0x02, 0x01, 0x00, 0x02, 0x05, 0x05, 0x00, 0x03, 0x07, 0x01, 0x01
        /*0010*/ 	.byte	0x02, 0x03, 0x00, 0x00, 0x02, 0x06, 0x01, 0x00, 0x04, 0x0b, 0x08, 0x00, 0x09, 0x00, 0x00, 0x00
        /*0020*/ 	.byte	0x00, 0x00, 0x00, 0x00


//--------------------- .nv.info._Z11hello_worldv --------------------------
	.section	.nv.info._Z11hello_worldv,"",@"SHT_CUDA_INFO"
	.sectionflags	@""
	.align	4


	//----- nvinfo : EIATTR_CUDA_API_VERSION
	.align		4
        /*0000*/ 	.byte	0x04, 0x37
        /*0002*/ 	.short	(.L_9 - .L_8)
.L_8:
        /*0004*/ 	.word	0x00000082


	//----- nvinfo : EIATTR_SPARSE_MMA_MASK
	.align		4
.L_9:
        /*0008*/ 	.byte	0x03, 0x50
        /*000a*/ 	.short	0x0000


	//----- nvinfo : EIATTR_MAXREG_COUNT
	.align		4
        /*000c*/ 	.byte	0x03, 0x1b
        /*000e*/ 	.short	0x00ff


	//----- nvinfo : EIATTR_EXTERNS
	.align		4
        /*0010*/ 	.byte	0x04, 0x0f
        /*0012*/ 	.short	(.L_11 - .L_10)


	//   ....[0]....
	.align		4
.L_10:
        /*0014*/ 	.word	index@(vprintf)


	//----- nvinfo : EIATTR_MERCURY_ISA_VERSION
	.align		4
.L_11:
        /*0018*/ 	.byte	0x03, 0x5f
        /*001a*/ 	.short	0x0101


	//----- nvinfo : EIATTR_VRC_CTA_INIT_COUNT
	.align		4
        /*001c*/ 	.byte	0x02, 0x4a
	.zero		1
	.zero		1


	//----- nvinfo : EIATTR_SYSCALL_OFFSETS
	.align		4
        /*0020*/ 	.byte	0x04, 0x46
        /*0022*/ 	.short	(.L_13 - .L_12)


	//   ....[0]....
.L_12:
        /*0024*/ 	.word	0x00000110


	//   ....[1]....
        /*0028*/ 	.word	0x000001c0


	//----- nvinfo : EIATTR_EXIT_INSTR_OFFSETS
	.align		4
.L_13:
        /*002c*/ 	.byte	0x04, 0x1c
        /*002e*/ 	.short	(.L_15 - .L_14)


	//   ....[0]....
.L_14:
        /*0030*/ 	.word	0x00000130


	//   ....[1]....
        /*0034*/ 	.word	0x000001d0


	//----- nvinfo : EIATTR_CRS_STACK_SIZE
	.align		4
.L_15:
        /*0038*/ 	.byte	0x04, 0x1e
        /*003a*/ 	.short	(.L_17 - .L_16)
.L_16:
        /*003c*/ 	.word	0x00000000


	//----- nvinfo : EIATTR_SW_WAR
	.align		4
.L_17:
        /*0040*/ 	.byte	0x04, 0x36
        /*0042*/ 	.short	(.L_19 - .L_18)
.L_18:
        /*0044*/ 	.word	0x00000008
.L_19:


//--------------------- .nv.callgraph             --------------------------
	.section	.nv.callgraph,"",@"SHT_CUDA_CALLGRAPH"
	.align	4
	.sectionentsize	8
	.align		4
        /*0000*/ 	.word	0x00000000
	.align		4
        /*0004*/ 	.word	0xffffffff
	.align		4
        /*0008*/ 	.word	index@(_Z11hello_worldv)
	.align		4
        /*000c*/ 	.word	index@(vprintf)
	.align		4
        /*0010*/ 	.word	0x00000000
	.align		4
        /*0014*/ 	.word	0xfffffffe
	.align		4
        /*0018*/ 	.word	0x00000000
	.align		4
        /*001c*/ 	.word	0xfffffffd
	.align		4
        /*0020*/ 	.word	0x00000000
	.align		4
        /*0024*/ 	.word	0xfffffffc


//--------------------- .nv.constant4             --------------------------
	.section	.nv.constant4,"a",@progbits
	.align	8
	.align		8
.nv.constant4:
        /*0000*/ 	.dword	vprintf
	.align		8
        /*0008*/ 	.dword	$str
	.align		8
        /*0010*/ 	.dword	$str$1


//--------------------- .text._Z11hello_worldv    --------------------------
	.section	.text._Z11hello_worldv,"ax",@progbits
	.align	128
        .global         _Z11hello_worldv
        .type           _Z11hello_worldv,@function
        .size           _Z11hello_worldv,(.L_x_3 - _Z11hello_worldv)
        .other          _Z11hello_worldv,@"STO_CUDA_ENTRY STV_DEFAULT"
_Z11hello_worldv:
.text._Z11hello_worldv:
[----:B------:R-:W0:Y:S01]  /*0000*/  LDC R1, c[0x0][0x37c] ;  /* 0x0000df00ff017b82 */ /* 0x000e220000000800 */
[----:B------:R-:W1:Y:S01]  /*0010*/  S2R R16, SR_CTAID.X ;  /* 0x0000000000107919 */ /* 0x000e620000002500 */
[----:B------:R-:W2:Y:S01]  /*0020*/  LDCU UR4, c[0x0][0x2f8] ;  /* 0x00005f00ff0477ac */ /* 0x000ea20008000800 */
[----:B0-----:R-:W-:Y:S01]  /*0030*/  VIADD R1, R1, 0xfffffff8 ;  /* 0xfffffff801017836 */ /* 0x001fe20000000000 */
[----:B------:R-:W-:Y:S01]  /*0040*/  MOV R2, 0x0 ;  /* 0x0000000000027802 */ /* 0x000fe20000000f00 */
[----:B------:R-:W1:Y:S01]  /*0050*/  S2R R17, SR_TID.X ;  /* 0x0000000000117919 */ /* 0x000e620000002100 */
[----:B------:R-:W0:Y:S02]  /*0060*/  LDCU UR5, c[0x0][0x2fc] ;  /* 0x00005f80ff0577ac */ /* 0x000e240008000800 */
[----:B------:R3:W4:Y:S01]  /*0070*/  LDC.64 R8, c[0x4][R2] ;  /* 0x0100000002087b82 */ /* 0x0007220000000a00 */
[----:B------:R-:W5:Y:S01]  /*0080*/  LDCU.64 UR6, c[0x4][0x8] ;  /* 0x01000100ff0677ac */ /* 0x000f620008000a00 */
[----:B--2---:R-:W-:-:S05]  /*0090*/  IADD3 R18, P0, PT, R1, UR4, RZ ;  /* 0x0000000401127c10 */ /* 0x004fca000ff1e0ff */
[----:B0-----:R-:W-:Y:S02]  /*00a0*/  IMAD.X R19, RZ, RZ, UR5, P0 ;  /* 0x00000005ff137e24 */ /* 0x001fe400080e06ff */
[----:B------:R-:W-:Y:S01]  /*00b0*/  IMAD.MOV.U32 R6, RZ, RZ, R18 ;  /* 0x000000ffff067224 */ /* 0x000fe200078e0012 */
[----:B-----5:R-:W-:Y:S01]  /*00c0*/  MOV R4, UR6 ;  /* 0x0000000600047c02 */ /* 0x020fe20008000f00 */
[----:B------:R-:W-:Y:S01]  /*00d0*/  IMAD.U32 R5, RZ, RZ, UR7 ;  /* 0x00000007ff057e24 */ /* 0x000fe2000f8e00ff */
[----:B------:R-:W-:Y:S01]  /*00e0*/  MOV R7, R19 ;  /* 0x0000001300077202 */ /* 0x000fe20000000f00 */
[----:B-1----:R3:W-:Y:S06]  /*00f0*/  STL.64 [R1], R16 ;  /* 0x0000001001007387 */ /* 0x0027ec0000100a00 */
[----:B------:R-:W-:-:S07]  /*0100*/  LEPC R20, `(.L_x_0) ;  /* 0x000000001014794e */ /* 0x000fce0000000000 */
[----:B---34-:R-:W-:Y:S05]  /*0110*/  CALL.ABS.NOINC R8 ;  /* 0x0000000008007343 */ /* 0x018fea0003c00000 */
.L_x_0:
[----:B------:R-:W-:-:S13]  /*0120*/  ISETP.NE.AND P0, PT, R17, RZ, PT ;  /* 0x000000ff1100720c */ /* 0x000fda0003f05270 */
[----:B------:R-:W-:Y:S05]  /*0130*/  @P0 EXIT ;  /* 0x000000000000094d */ /* 0x000fea0003800000 */
[----:B------:R0:W-:Y:S01]  /*0140*/  STL [R1], RZ ;  /* 0x000000ff01007387 */ /* 0x0001e20000100800 */
[----:B------:R-:W1:Y:S01]  /*0150*/  LDC.64 R2, c[0x4][R2] ;  /* 0x0100000002027b82 */ /* 0x000e620000000a00 */
[----:B------:R-:W2:Y:S01]  /*0160*/  LDCU.64 UR4, c[0x4][0x10] ;  /* 0x01000200ff0477ac */ /* 0x000ea20008000a00 */
[----:B------:R-:W-:Y:S01]  /*0170*/  IMAD.MOV.U32 R6, RZ, RZ, R18 ;  /* 0x000000ffff067224 */ /* 0x000fe200078e0012 */
[----:B------:R-:W-:Y:S01]  /*0180*/  MOV R7, R19 ;  /* 0x0000001300077202 */ /* 0x000fe20000000f00 */
[----:B--2---:R-:W-:Y:S01]  /*0190*/  IMAD.U32 R4, RZ, RZ, UR4 ;  /* 0x00000004ff047e24 */ /* 0x004fe2000f8e00ff */
[----:B0-----:R-:W-:-:S07]  /*01a0*/  MOV R5, UR5 ;  /* 0x0000000500057c02 */ /* 0x001fce0008000f00 */
[----:B------:R-:W-:-:S07]  /*01b0*/  LEPC R20, `(.L_x_1) ;  /* 0x000000001014794e */ /* 0x000fce0000000000 */
[----:B-1----:R-:W-:Y:S05]  /*01c0*/  CALL.ABS.NOINC R2 ;  /* 0x0000000002007343 */ /* 0x002fea0003c00000 */
.L_x_1:
[----:B------:R-:W-:Y:S05]  /*01d0*/  EXIT ;  /* 0x000000000000794d */ /* 0x000fea0003800000 */
.L_x_2:
[----:B------:R-:W-:-:S00]  /*01e0*/  BRA `(.L_x_2) ;  /* 0xfffffffc00fc7947 */ /* 0x000fc0000383ffff */
[----:B------:R-:W-:-:S00]  /*01f0*/  NOP ;  /* 0x0000000000007918 */ /* 0x000fc00000000000 */
        /* <DEDUP_REMOVED lines=8> */
.L_x_3:


//--------------------- .nv.global.init           --------------------------
	.section	.nv.global.init,"aw",@progbits
.nv.global.init:
	.type		$str$1,@object
	.size		$str$1,($str - $str$1)
$str$1:
        /*0000*/ 	.byte	0x43, 0x75, 0x72, 0x72, 0x65, 0x6e, 0x74, 0x20, 0x47, 0x50, 0x55, 0x20, 0x74, 0x68, 0x72, 0x65
        /*0010*/ 	.byte	0x61, 0x64, 0x20, 0x69, 0x64, 0x78, 0x3a, 0x20, 0x25, 0x64, 0x20, 0x2c, 0x48, 0x65, 0x6c, 0x6c
        /*0020*/ 	.byte	0x6f, 0x20, 0x77, 0x6f, 0x72, 0x6c, 0x64, 0x21, 0x0a, 0x00
	.type		$str,@object
	.size		$str,(.L_0 - $str)
$str:
        /*002a*/ 	.byte	0x43, 0x75, 0x72, 0x72, 0x65, 0x6e, 0x74, 0x20, 0x62, 0x6c, 0x6f, 0x63, 0x6b, 0x20, 0x69, 0x64
        /*003a*/ 	.byte	0x78, 0x20, 0x3d, 0x20, 0x25, 0x64, 0x20, 0x2c, 0x63, 0x75, 0x72, 0x72, 0x65, 0x6e, 0x74, 0x20
        /*004a*/ 	.byte	0x74, 0x68, 0x72, 0x65, 0x61, 0x64, 0x20, 0x69, 0x64, 0x78, 0x20, 0x3d, 0x20, 0x25, 0x64, 0x20
        /*005a*/ 	.byte	0x0a, 0x00
.L_0:


//--------------------- .nv.shared.reserved.0     --------------------------
	.section	.nv.shared.reserved.0,"aw",@nobits
	.weak		__nv_reservedSMEM_offset_0_alias
	.size		__nv_reservedSMEM_offset_0_alias, 0, 64
	.other		__nv_reservedSMEM_offset_0_alias,@"STO_CUDA_RESERVED_SHARED STV_DEFAULT"
__nv_reservedSMEM_offset_0_alias:
	.zero		0
	.zero		64


//--------------------- .nv.constant0._Z11hello_worldv --------------------------
	.section	.nv.constant0._Z11hello_worldv,"a",@progbits
	.sectionflags	@""
	.align	4
.nv.constant0._Z11hello_worldv:
	.zero		896


//--------------------- SYMBOLS --------------------------

	.type		.nv.reservedSmem.offset0,@object
	.size		.nv.reservedSmem.offset0,0x4
	.type		vprintf,@function
